	.headerflags	@"EF_CUDA_TEXMODE_UNIFIED EF_CUDA_64BIT_ADDRESS EF_CUDA_ACCELERATORS EF_CUDA_SM90 EF_CUDA_VIRTUAL_SM(EF_CUDA_SM90)"
	.elftype	@"ET_EXEC"


//--------------------- .nv.info                  --------------------------
	.section	.nv.info,"",@"SHT_CUDA_INFO"
	.align	4


	//----- nvinfo : EIATTR_REGCOUNT
	.align		4
        /*0000*/ 	.byte	0x04, 0x2f
        /*0002*/ 	.short	(.L_1 - .L_0)
	.align		4
.L_0:
        /*0004*/ 	.word	index@(triton_poi_fused_convolution_leaky_relu_1)
        /*0008*/ 	.word	0x0000000c


	//----- nvinfo : EIATTR_MIN_STACK_SIZE
	.align		4
.L_1:
        /*000c*/ 	.byte	0x04, 0x12
        /*000e*/ 	.short	(.L_3 - .L_2)
	.align		4
.L_2:
        /*0010*/ 	.word	index@(triton_poi_fused_convolution_leaky_relu_1)
        /*0014*/ 	.word	0x00000000


	//----- nvinfo : EIATTR_FRAME_SIZE
	.align		4
.L_3:
        /*0018*/ 	.byte	0x04, 0x11
        /*001a*/ 	.short	(.L_5 - .L_4)
	.align		4
.L_4:
        /*001c*/ 	.word	index@(triton_poi_fused_convolution_leaky_relu_1)
        /*0020*/ 	.word	0x00000000


	//----- nvinfo : EIATTR_MIN_STACK_SIZE
	.align		4
.L_5:
        /*0024*/ 	.byte	0x04, 0x12
        /*0026*/ 	.short	(.L_7 - .L_6)
	.align		4
.L_6:
        /*0028*/ 	.word	index@(triton_poi_fused_convolution_leaky_relu_1)
        /*002c*/ 	.word	0x00000000
.L_7:


//--------------------- .nv.info.triton_poi_fused_convolution_leaky_relu_1 --------------------------
	.section	.nv.info.triton_poi_fused_convolution_leaky_relu_1,"",@"SHT_CUDA_INFO"
	.sectionflags	@""
	.align	4


	//----- nvinfo : EIATTR_CUDA_API_VERSION
	.align		4
        /*0000*/ 	.byte	0x04, 0x37
        /*0002*/ 	.short	(.L_9 - .L_8)
.L_8:
        /*0004*/ 	.word	0x0000007c


	//----- nvinfo : EIATTR_KPARAM_INFO
	.align		4
.L_9:
        /*0008*/ 	.byte	0x04, 0x17
        /*000a*/ 	.short	(.L_11 - .L_10)
.L_10:
        /*000c*/ 	.word	0x00000000
        /*0010*/ 	.short	0x0002
        /*0012*/ 	.short	0x0010
        /*0014*/ 	.byte	0x00, 0xf0, 0x11, 0x00


	//----- nvinfo : EIATTR_KPARAM_INFO
	.align		4
.L_11:
        /*0018*/ 	.byte	0x04, 0x17
        /*001a*/ 	.short	(.L_13 - .L_12)
.L_12:
        /*001c*/ 	.word	0x00000000
        /*0020*/ 	.short	0x0001
        /*0022*/ 	.short	0x0008
        /*0024*/ 	.byte	0x00, 0xf4, 0x21, 0x00


	//----- nvinfo : EIATTR_KPARAM_INFO
	.align		4
.L_13:
        /*0028*/ 	.byte	0x04, 0x17
        /*002a*/ 	.short	(.L_15 - .L_14)
.L_14:
        /*002c*/ 	.word	0x00000000
        /*0030*/ 	.short	0x0000
        /*0032*/ 	.short	0x0000
        /*0034*/ 	.byte	0x00, 0xf4, 0x21, 0x00


	//----- nvinfo : EIATTR_SPARSE_MMA_MASK
	.align		4
.L_15:
        /*0038*/ 	.byte	0x03, 0x50
        /*003a*/ 	.short	0x0000


	//----- nvinfo : EIATTR_MAXREG_COUNT
	.align		4
        /*003c*/ 	.byte	0x03, 0x1b
        /*003e*/ 	.short	0x00ff


	//----- nvinfo : EIATTR_EXIT_INSTR_OFFSETS
	.align		4
        /*0040*/ 	.byte	0x04, 0x1c
        /*0042*/ 	.short	(.L_17 - .L_16)


	//   ....[0]....
.L_16:
        /*0044*/ 	.word	0x00000200


	//   ....[1]....
        /*0048*/ 	.word	0x00000220


	//----- nvinfo : EIATTR_REQNTID
	.align		4
.L_17:
        /*004c*/ 	.byte	0x04, 0x10
        /*004e*/ 	.short	(.L_19 - .L_18)
.L_18:
        /*0050*/ 	.word	0x00000080
        /*0054*/ 	.word	0x00000001
        /*0058*/ 	.word	0x00000001


	//----- nvinfo : EIATTR_CBANK_PARAM_SIZE
	.align		4
.L_19:
        /*005c*/ 	.byte	0x03, 0x19
        /*005e*/ 	.short	0x0014


	//----- nvinfo : EIATTR_PARAM_CBANK
	.align		4
        /*0060*/ 	.byte	0x04, 0x0a
        /*0062*/ 	.short	(.L_21 - .L_20)
	.align		4
.L_20:
        /*0064*/ 	.word	index@(.nv.constant0.triton_poi_fused_convolution_leaky_relu_1)
        /*0068*/ 	.short	0x0210
        /*006a*/ 	.short	0x0014


	//----- nvinfo : EIATTR_SW_WAR
	.align		4
.L_21:
        /*006c*/ 	.byte	0x04, 0x36
        /*006e*/ 	.short	(.L_23 - .L_22)
.L_22:
        /*0070*/ 	.word	0x00000008
.L_23:


//--------------------- .nv.callgraph             --------------------------
	.section	.nv.callgraph,"",@"SHT_CUDA_CALLGRAPH"
	.align	4
	.sectionentsize	8
	.align		4
        /*0000*/ 	.word	0x00000000
	.align		4
        /*0004*/ 	.word	0xffffffff
	.align		4
        /*0008*/ 	.word	0x00000000
	.align		4
        /*000c*/ 	.word	0xfffffffe
	.align		4
        /*0010*/ 	.word	0x00000000
	.align		4
        /*0014*/ 	.word	0xfffffffd
	.align		4
        /*0018*/ 	.word	0x00000000
	.align		4
        /*001c*/ 	.word	0xfffffffc


//--------------------- .text.triton_poi_fused_convolution_leaky_relu_1 --------------------------
	.section	.text.triton_poi_fused_convolution_leaky_relu_1,"ax",@progbits
	.align	128
        .global         triton_poi_fused_convolution_leaky_relu_1
        .type           triton_poi_fused_convolution_leaky_relu_1,@function
        .size           triton_poi_fused_convolution_leaky_relu_1,(.L_x_1 - triton_poi_fused_convolution_leaky_relu_1)
        .other          triton_poi_fused_convolution_leaky_relu_1,@"STO_CUDA_ENTRY STV_DEFAULT"
triton_poi_fused_convolution_leaky_relu_1:
.text.triton_poi_fused_convolution_leaky_relu_1:
[----:B------:R-:W0:Y:S02]  /*0000*/  LDC R1, c[0x0][0x28] ;  /* 0x00000a00ff017b82 */ /* 0x000e240000000800 */
[----:B------:R-:W1:Y:S01]  /*0010*/  S2R R0, SR_TID.X ;  /* 0x0000000000007919 */ /* 0x000e620000002100 */
[----:B------:R-:W2:Y:S01]  /*0020*/  LDC.64 R2, c[0x0][0x210] ;  /* 0x00008400ff027b82 */ /* 0x000ea20000000a00 */
[----:B------:R-:W-:Y:S01]  /*0030*/  ULDC.64 UR4, c[0x0][0x208] ;  /* 0x0000820000047ab9 */ /* 0x000fe20000000a00 */
[----:B------:R-:W3:Y:S06]  /*0040*/  S2R R7, SR_CTAID.X ;  /* 0x0000000000077919 */ /* 0x000eec0000002500 */
[----:B------:R-:W4:Y:S01]  /*0050*/  LDC.64 R4, c[0x0][0x218] ;  /* 0x00008600ff047b82 */ /* 0x000f220000000a00 */
[----:B-1----:R-:W-:Y:S01]  /*0060*/  IMAD.SHL.U32 R0, R0, 0x2, RZ ;  /* 0x0000000200007824 */ /* 0x002fe200078e00ff */
[----:B---3--:R-:W-:-:S04]  /*0070*/  SHF.R.S32.HI R6, RZ, 0x17, R7 ;  /* 0x00000017ff067819 */ /* 0x008fc80000011407 */
[----:B------:R-:W-:Y:S02]  /*0080*/  LOP3.LUT R0, R0, 0xfe, RZ, 0xc0, !PT ;  /* 0x000000fe00007812 */ /* 0x000fe400078ec0ff */
[----:B------:R-:W-:-:S03]  /*0090*/  SGXT R6, R6, 0x1 ;  /* 0x000000010606781a */ /* 0x000fc60000000200 */
[----:B------:R-:W-:-:S04]  /*00a0*/  IMAD R7, R7, 0x100, R0 ;  /* 0x0000010007077824 */ /* 0x000fc800078e0200 */
[C---:B--2---:R-:W-:Y:S01]  /*00b0*/  IMAD.WIDE R2, R7.reuse, 0x4, R2 ;  /* 0x0000000407027825 */ /* 0x044fe200078e0202 */
[----:B------:R-:W-:Y:S02]  /*00c0*/  LEA.HI R6, R6, R7, RZ, 0x2 ;  /* 0x0000000706067211 */ /* 0x000fe400078f10ff */
[----:B------:R-:W-:Y:S02]  /*00d0*/  ISETP.GE.AND P2, PT, R7, 0x100, PT ;  /* 0x000001000700780c */ /* 0x000fe40003f46270 */
[--C-:B------:R-:W-:Y:S02]  /*00e0*/  SHF.R.S32.HI R0, RZ, 0x2, R6.reuse ;  /* 0x00000002ff007819 */ /* 0x100fe40000011406 */
[----:B------:R-:W-:Y:S02]  /*00f0*/  SHF.R.S32.HI R9, RZ, 0x1f, R6 ;  /* 0x0000001fff097819 */ /* 0x000fe40000011406 */
[----:B------:R-:W-:Y:S02]  /*0100*/  CS2R R6, SRZ ;  /* 0x0000000000067805 */ /* 0x000fe4000001ff00 */
[----:B------:R-:W-:-:S04]  /*0110*/  LEA.HI R9, R9, R0, RZ, 0x4 ;  /* 0x0000000009097211 */ /* 0x000fc800078f20ff */
[----:B------:R-:W-:Y:S01]  /*0120*/  LOP3.LUT R9, R9, 0xfffffff0, RZ, 0xc0, !PT ;  /* 0xfffffff009097812 */ /* 0x000fe200078ec0ff */
[----:B------:R-:W2:Y:S04]  /*0130*/  @!P2 LDG.E.64 R6, desc[UR4][R2.64] ;  /* 0x000000040206a981 */ /* 0x000ea8000c1e1b00 */
[----:B------:R-:W-:Y:S02]  /*0140*/  IMAD.IADD R9, R0, 0x1, -R9 ;  /* 0x0000000100097824 */ /* 0x000fe400078e0a09 */
[----:B------:R-:W-:Y:S02]  /*0150*/  IMAD.MOV.U32 R0, RZ, RZ, RZ ;  /* 0x000000ffff007224 */ /* 0x000fe400078e00ff */
[----:B----4-:R-:W-:-:S04]  /*0160*/  IMAD.WIDE R4, R9, 0x4, R4 ;  /* 0x0000000409047825 */ /* 0x010fc800078e0204 */
[----:B------:R-:W-:Y:S01]  /*0170*/  IMAD.MOV.U32 R9, RZ, RZ, RZ ;  /* 0x000000ffff097224 */ /* 0x000fe200078e00ff */
[----:B------:R-:W2:Y:S05]  /*0180*/  @!P2 LDG.E.EL R0, desc[UR4][R4.64] ;  /* 0x000000040400a981 */ /* 0x000eaa000c2e1900 */
[----:B------:R-:W3:Y:S01]  /*0190*/  @!P2 LDG.E.EL R9, desc[UR4][R4.64] ;  /* 0x000000040409a981 */ /* 0x000ee2000c2e1900 */
[----:B--2---:R-:W-:Y:S02]  /*01a0*/  FSETP.GT.AND P1, PT, R7, -R0, PT ;  /* 0x800000000700720b */ /* 0x004fe40003f24000 */
[----:B---3--:R-:W-:Y:S01]  /*01b0*/  FSETP.GT.AND P0, PT, R6, -R9, PT ;  /* 0x800000090600720b */ /* 0x008fe20003f04000 */
[----:B------:R-:W-:Y:S01]  /*01c0*/  FADD R6, R9, R6 ;  /* 0x0000000609067221 */ /* 0x000fe20000000000 */
[----:B------:R-:W-:-:S09]  /*01d0*/  FADD R7, R0, R7 ;  /* 0x0000000700077221 */ /* 0x000fd20000000000 */
[----:B------:R-:W-:Y:S02]  /*01e0*/  @!P1 FMUL R7, R7, 0.0099999997764825820923 ;  /* 0x3c23d70a07079820 */ /* 0x000fe40000400000 */
[----:B------:R-:W-:Y:S01]  /*01f0*/  @!P0 FMUL R6, R6, 0.0099999997764825820923 ;  /* 0x3c23d70a06068820 */ /* 0x000fe20000400000 */
[----:B------:R-:W-:Y:S06]  /*0200*/  @P2 EXIT ;  /* 0x000000000000294d */ /* 0x000fec0003800000 */
[----:B------:R-:W-:Y:S01]  /*0210*/  STG.E.64 desc[UR4][R2.64], R6 ;  /* 0x0000000602007986 */ /* 0x000fe2000c101b04 */
[----:B------:R-:W-:Y:S05]  /*0220*/  EXIT ;  /* 0x000000000000794d */ /* 0x000fea0003800000 */
.L_x_0:
[----:B------:R-:W-:-:S00]  /*0230*/  BRA `(.L_x_0) ;  /* 0xfffffffc00fc7947 */ /* 0x000fc0000383ffff */
[----:B------:R-:W-:-:S00]  /*0240*/  NOP ;  /* 0x0000000000007918 */ /* 0x000fc00000000000 */
        /* <DEDUP_REMOVED lines=11> */
.L_x_1:


//--------------------- .nv.constant0.triton_poi_fused_convolution_leaky_relu_1 --------------------------
	.section	.nv.constant0.triton_poi_fused_convolution_leaky_relu_1,"a",@progbits
	.sectionflags	@""
	.align	4
.nv.constant0.triton_poi_fused_convolution_leaky_relu_1:
	.zero		548
